	.headerflags	@"EF_CUDA_TEXMODE_UNIFIED EF_CUDA_64BIT_ADDRESS EF_CUDA_ACCELERATORS EF_CUDA_SM90 EF_CUDA_VIRTUAL_SM(EF_CUDA_SM90)"
	.elftype	@"ET_EXEC"


//--------------------- .nv.info                  --------------------------
	.section	.nv.info,"",@"SHT_CUDA_INFO"
	.align	4


	//----- nvinfo : EIATTR_REGCOUNT
	.align		4
        /*0000*/ 	.byte	0x04, 0x2f
        /*0002*/ 	.short	(.L_3 - .L_2)
	.align		4
.L_2:
        /*0004*/ 	.word	index@(triton_poi_fused_cat_8)
        /*0008*/ 	.word	0x00000020


	//----- nvinfo : EIATTR_MIN_STACK_SIZE
	.align		4
.L_3:
        /*000c*/ 	.byte	0x04, 0x12
        /*000e*/ 	.short	(.L_5 - .L_4)
	.align		4
.L_4:
        /*0010*/ 	.word	index@(triton_poi_fused_cat_8)
        /*0014*/ 	.word	0x00000000


	//----- nvinfo : EIATTR_FRAME_SIZE
	.align		4
.L_5:
        /*0018*/ 	.byte	0x04, 0x11
        /*001a*/ 	.short	(.L_7 - .L_6)
	.align		4
.L_6:
        /*001c*/ 	.word	index@(triton_poi_fused_cat_8)
        /*0020*/ 	.word	0x00000000


	//----- nvinfo : EIATTR_MIN_STACK_SIZE
	.align		4
.L_7:
        /*0024*/ 	.byte	0x04, 0x12
        /*0026*/ 	.short	(.L_9 - .L_8)
	.align		4
.L_8:
        /*0028*/ 	.word	index@(triton_poi_fused_cat_8)
        /*002c*/ 	.word	0x00000000
.L_9:


//--------------------- .nv.info.triton_poi_fused_cat_8 --------------------------
	.section	.nv.info.triton_poi_fused_cat_8,"",@"SHT_CUDA_INFO"
	.sectionflags	@""
	.align	4


	//----- nvinfo : EIATTR_CUDA_API_VERSION
	.align		4
        /*0000*/ 	.byte	0x04, 0x37
        /*0002*/ 	.short	(.L_11 - .L_10)
.L_10:
        /*0004*/ 	.word	0x0000007c


	//----- nvinfo : EIATTR_KPARAM_INFO
	.align		4
.L_11:
        /*0008*/ 	.byte	0x04, 0x17
        /*000a*/ 	.short	(.L_13 - .L_12)
.L_12:
        /*000c*/ 	.word	0x00000000
        /*0010*/ 	.short	0x0015
        /*0012*/ 	.short	0x00a8
        /*0014*/ 	.byte	0x00, 0xf0, 0x11, 0x00


	//----- nvinfo : EIATTR_KPARAM_INFO
	.align		4
.L_13:
        /*0018*/ 	.byte	0x04, 0x17
        /*001a*/ 	.short	(.L_15 - .L_14)
.L_14:
        /*001c*/ 	.word	0x00000000
        /*0020*/ 	.short	0x0014
        /*0022*/ 	.short	0x00a0
        /*0024*/ 	.byte	0x00, 0xf4, 0x21, 0x00


	//----- nvinfo : EIATTR_KPARAM_INFO
	.align		4
.L_15:
        /*0028*/ 	.byte	0x04, 0x17
        /*002a*/ 	.short	(.L_17 - .L_16)
.L_16:
        /*002c*/ 	.word	0x00000000
        /*0030*/ 	.short	0x0013
        /*0032*/ 	.short	0x0098
        /*0034*/ 	.byte	0x00, 0xf4, 0x21, 0x00


	//----- nvinfo : EIATTR_KPARAM_INFO
	.align		4
.L_17:
        /*0038*/ 	.byte	0x04, 0x17
        /*003a*/ 	.short	(.L_19 - .L_18)
.L_18:
        /*003c*/ 	.word	0x00000000
        /*0040*/ 	.short	0x0012
        /*0042*/ 	.short	0x0090
        /*0044*/ 	.byte	0x00, 0xf4, 0x21, 0x00


	//----- nvinfo : EIATTR_KPARAM_INFO
	.align		4
.L_19:
        /*0048*/ 	.byte	0x04, 0x17
        /*004a*/ 	.short	(.L_21 - .L_20)
.L_20:
        /*004c*/ 	.word	0x00000000
        /*0050*/ 	.short	0x0011
        /*0052*/ 	.short	0x0088
        /*0054*/ 	.byte	0x00, 0xf4, 0x21, 0x00


	//----- nvinfo : EIATTR_KPARAM_INFO
	.align		4
.L_21:
        /*0058*/ 	.byte	0x04, 0x17
        /*005a*/ 	.short	(.L_23 - .L_22)
.L_22:
        /*005c*/ 	.word	0x00000000
        /*0060*/ 	.short	0x0010
        /*0062*/ 	.short	0x0080
        /*0064*/ 	.byte	0x00, 0xf4, 0x21, 0x00


	//----- nvinfo : EIATTR_KPARAM_INFO
	.align		4
.L_23:
        /*0068*/ 	.byte	0x04, 0x17
        /*006a*/ 	.short	(.L_25 - .L_24)
.L_24:
        /*006c*/ 	.word	0x00000000
        /*0070*/ 	.short	0x000f
        /*0072*/ 	.short	0x0078
        /*0074*/ 	.byte	0x00, 0xf4, 0x21, 0x00


	//----- nvinfo : EIATTR_KPARAM_INFO
	.align		4
.L_25:
        /*0078*/ 	.byte	0x04, 0x17
        /*007a*/ 	.short	(.L_27 - .L_26)
.L_26:
        /*007c*/ 	.word	0x00000000
        /*0080*/ 	.short	0x000e
        /*0082*/ 	.short	0x0070
        /*0084*/ 	.byte	0x00, 0xf4, 0x21, 0x00


	//----- nvinfo : EIATTR_KPARAM_INFO
	.align		4
.L_27:
        /*0088*/ 	.byte	0x04, 0x17
        /*008a*/ 	.short	(.L_29 - .L_28)
.L_28:
        /*008c*/ 	.word	0x00000000
        /*0090*/ 	.short	0x000d
        /*0092*/ 	.short	0x0068
        /*0094*/ 	.byte	0x00, 0xf4, 0x21, 0x00


	//----- nvinfo : EIATTR_KPARAM_INFO
	.align		4
.L_29:
        /*0098*/ 	.byte	0x04, 0x17
        /*009a*/ 	.short	(.L_31 - .L_30)
.L_30:
        /*009c*/ 	.word	0x00000000
        /*00a0*/ 	.short	0x000c
        /*00a2*/ 	.short	0x0060
        /*00a4*/ 	.byte	0x00, 0xf4, 0x21, 0x00


	//----- nvinfo : EIATTR_KPARAM_INFO
	.align		4
.L_31:
        /*00a8*/ 	.byte	0x04, 0x17
        /*00aa*/ 	.short	(.L_33 - .L_32)
.L_32:
        /*00ac*/ 	.word	0x00000000
        /*00b0*/ 	.short	0x000b
        /*00b2*/ 	.short	0x0058
        /*00b4*/ 	.byte	0x00, 0xf4, 0x21, 0x00


	//----- nvinfo : EIATTR_KPARAM_INFO
	.align		4
.L_33:
        /*00b8*/ 	.byte	0x04, 0x17
        /*00ba*/ 	.short	(.L_35 - .L_34)
.L_34:
        /*00bc*/ 	.word	0x00000000
        /*00c0*/ 	.short	0x000a
        /*00c2*/ 	.short	0x0050
        /*00c4*/ 	.byte	0x00, 0xf4, 0x21, 0x00


	//----- nvinfo : EIATTR_KPARAM_INFO
	.align		4
.L_35:
        /*00c8*/ 	.byte	0x04, 0x17
        /*00ca*/ 	.short	(.L_37 - .L_36)
.L_36:
        /*00cc*/ 	.word	0x00000000
        /*00d0*/ 	.short	0x0009
        /*00d2*/ 	.short	0x0048
        /*00d4*/ 	.byte	0x00, 0xf4, 0x21, 0x00


	//----- nvinfo : EIATTR_KPARAM_INFO
	.align		4
.L_37:
        /*00d8*/ 	.byte	0x04, 0x17
        /*00da*/ 	.short	(.L_39 - .L_38)
.L_38:
        /*00dc*/ 	.word	0x00000000
        /*00e0*/ 	.short	0x0008
        /*00e2*/ 	.short	0x0040
        /*00e4*/ 	.byte	0x00, 0xf4, 0x21, 0x00


	//----- nvinfo : EIATTR_KPARAM_INFO
	.align		4
.L_39:
        /*00e8*/ 	.byte	0x04, 0x17
        /*00ea*/ 	.short	(.L_41 - .L_40)
.L_40:
        /*00ec*/ 	.word	0x00000000
        /*00f0*/ 	.short	0x0007
        /*00f2*/ 	.short	0x0038
        /*00f4*/ 	.byte	0x00, 0xf4, 0x21, 0x00


	//----- nvinfo : EIATTR_KPARAM_INFO
	.align		4
.L_41:
        /*00f8*/ 	.byte	0x04, 0x17
        /*00fa*/ 	.short	(.L_43 - .L_42)
.L_42:
        /*00fc*/ 	.word	0x00000000
        /*0100*/ 	.short	0x0006
        /*0102*/ 	.short	0x0030
        /*0104*/ 	.byte	0x00, 0xf4, 0x21, 0x00


	//----- nvinfo : EIATTR_KPARAM_INFO
	.align		4
.L_43:
        /*0108*/ 	.byte	0x04, 0x17
        /*010a*/ 	.short	(.L_45 - .L_44)
.L_44:
        /*010c*/ 	.word	0x00000000
        /*0110*/ 	.short	0x0005
        /*0112*/ 	.short	0x0028
        /*0114*/ 	.byte	0x00, 0xf4, 0x21, 0x00


	//----- nvinfo : EIATTR_KPARAM_INFO
	.align		4
.L_45:
        /*0118*/ 	.byte	0x04, 0x17
        /*011a*/ 	.short	(.L_47 - .L_46)
.L_46:
        /*011c*/ 	.word	0x00000000
        /*0120*/ 	.short	0x0004
        /*0122*/ 	.short	0x0020
        /*0124*/ 	.byte	0x00, 0xf4, 0x21, 0x00


	//----- nvinfo : EIATTR_KPARAM_INFO
	.align		4
.L_47:
        /*0128*/ 	.byte	0x04, 0x17
        /*012a*/ 	.short	(.L_49 - .L_48)
.L_48:
        /*012c*/ 	.word	0x00000000
        /*0130*/ 	.short	0x0003
        /*0132*/ 	.short	0x0018
        /*0134*/ 	.byte	0x00, 0xf4, 0x21, 0x00


	//----- nvinfo : EIATTR_KPARAM_INFO
	.align		4
.L_49:
        /*0138*/ 	.byte	0x04, 0x17
        /*013a*/ 	.short	(.L_51 - .L_50)
.L_50:
        /*013c*/ 	.word	0x00000000
        /*0140*/ 	.short	0x0002
        /*0142*/ 	.short	0x0010
        /*0144*/ 	.byte	0x00, 0xf4, 0x21, 0x00


	//----- nvinfo : EIATTR_KPARAM_INFO
	.align		4
.L_51:
        /*0148*/ 	.byte	0x04, 0x17
        /*014a*/ 	.short	(.L_53 - .L_52)
.L_52:
        /*014c*/ 	.word	0x00000000
        /*0150*/ 	.short	0x0001
        /*0152*/ 	.short	0x0008
        /*0154*/ 	.byte	0x00, 0xf4, 0x21, 0x00


	//----- nvinfo : EIATTR_KPARAM_INFO
	.align		4
.L_53:
        /*0158*/ 	.byte	0x04, 0x17
        /*015a*/ 	.short	(.L_55 - .L_54)
.L_54:
        /*015c*/ 	.word	0x00000000
        /*0160*/ 	.short	0x0000
        /*0162*/ 	.short	0x0000
        /*0164*/ 	.byte	0x00, 0xf4, 0x21, 0x00


	//----- nvinfo : EIATTR_SPARSE_MMA_MASK
	.align		4
.L_55:
        /*0168*/ 	.byte	0x03, 0x50
        /*016a*/ 	.short	0x0000


	//----- nvinfo : EIATTR_MAXREG_COUNT
	.align		4
        /*016c*/ 	.byte	0x03, 0x1b
        /*016e*/ 	.short	0x00ff


	//----- nvinfo : EIATTR_EXIT_INSTR_OFFSETS
	.align		4
        /*0170*/ 	.byte	0x04, 0x1c
        /*0172*/ 	.short	(.L_57 - .L_56)


	//   ....[0]....
.L_56:
        /*0174*/ 	.word	0x00000d40


	//   ....[1]....
        /*0178*/ 	.word	0x00000d60


	//----- nvinfo : EIATTR_REQNTID
	.align		4
.L_57:
        /*017c*/ 	.byte	0x04, 0x10
        /*017e*/ 	.short	(.L_59 - .L_58)
.L_58:
        /*0180*/ 	.word	0x00000080
        /*0184*/ 	.word	0x00000001
        /*0188*/ 	.word	0x00000001


	//----- nvinfo : EIATTR_CBANK_PARAM_SIZE
	.align		4
.L_59:
        /*018c*/ 	.byte	0x03, 0x19
        /*018e*/ 	.short	0x00ac


	//----- nvinfo : EIATTR_PARAM_CBANK
	.align		4
        /*0190*/ 	.byte	0x04, 0x0a
        /*0192*/ 	.short	(.L_61 - .L_60)
	.align		4
.L_60:
        /*0194*/ 	.word	index@(.nv.constant0.triton_poi_fused_cat_8)
        /*0198*/ 	.short	0x0210
        /*019a*/ 	.short	0x00ac


	//----- nvinfo : EIATTR_SW_WAR
	.align		4
.L_61:
        /*019c*/ 	.byte	0x04, 0x36
        /*019e*/ 	.short	(.L_63 - .L_62)
.L_62:
        /*01a0*/ 	.word	0x00000008
.L_63:


//--------------------- .nv.callgraph             --------------------------
	.section	.nv.callgraph,"",@"SHT_CUDA_CALLGRAPH"
	.align	4
	.sectionentsize	8
	.align		4
        /*0000*/ 	.word	0x00000000
	.align		4
        /*0004*/ 	.word	0xffffffff
	.align		4
        /*0008*/ 	.word	0x00000000
	.align		4
        /*000c*/ 	.word	0xfffffffe
	.align		4
        /*0010*/ 	.word	0x00000000
	.align		4
        /*0014*/ 	.word	0xfffffffd
	.align		4
        /*0018*/ 	.word	0x00000000
	.align		4
        /*001c*/ 	.word	0xfffffffc


//--------------------- .nv.constant4             --------------------------
	.section	.nv.constant4,"a",@progbits
	.align	8
	.align		8
.nv.constant4:
        /*0000*/ 	.dword	_$_str
	.align		8
        /*0008*/ 	.dword	_$_str_$_2


//--------------------- .text.triton_poi_fused_cat_8 --------------------------
	.section	.text.triton_poi_fused_cat_8,"ax",@progbits
	.align	128
        .global         triton_poi_fused_cat_8
        .type           triton_poi_fused_cat_8,@function
        .size           triton_poi_fused_cat_8,(.L_x_1 - triton_poi_fused_cat_8)
        .other          triton_poi_fused_cat_8,@"STO_CUDA_ENTRY STV_DEFAULT"
triton_poi_fused_cat_8:
.text.triton_poi_fused_cat_8:
[----:B------:R-:W0:Y:S01]  /*0000*/  LDC R1, c[0x0][0x28] ;  /* 0x00000a00ff017b82 */ /* 0x000e220000000800 */
[----:B------:R-:W1:Y:S01]  /*0010*/  S2R R14, SR_TID.X ;  /* 0x00000000000e7919 */ /* 0x000e620000002100 */
[----:B------:R-:W-:Y:S01]  /*0020*/  IMAD.MOV.U32 R4, RZ, RZ, RZ ;  /* 0x000000ffff047224 */ /* 0x000fe200078e00ff */
[----:B------:R-:W-:Y:S01]  /*0030*/  ULDC.64 UR4, c[0x0][0x208] ;  /* 0x0000820000047ab9 */ /* 0x000fe20000000a00 */
[----:B------:R-:W-:Y:S01]  /*0040*/  ULDC.64 UR6, c[0x0][0x238] ;  /* 0x00008e0000067ab9 */ /* 0x000fe20000000a00 */
[----:B------:R-:W2:Y:S03]  /*0050*/  S2R R15, SR_CTAID.X ;  /* 0x00000000000f7919 */ /* 0x000ea60000002500 */
[----:B------:R-:W3:Y:S01]  /*0060*/  LDC.64 R26, c[0x0][0x298] ;  /* 0x0000a600ff1a7b82 */ /* 0x000ee20000000a00 */
[----:B------:R-:W-:-:S07]  /*0070*/  IMAD.MOV.U32 R19, RZ, RZ, 0x3e800000 ;  /* 0x3e800000ff137424 */ /* 0x000fce00078e00ff */
[----:B------:R-:W4:Y:S08]  /*0080*/  LDC.64 R24, c[0x0][0x270] ;  /* 0x00009c00ff187b82 */ /* 0x000f300000000a00 */
[----:B------:R-:W5:Y:S01]  /*0090*/  LDC.64 R20, c[0x0][0x278] ;  /* 0x00009e00ff147b82 */ /* 0x000f620000000a00 */
[----:B-1----:R-:W-:-:S05]  /*00a0*/  LOP3.LUT R14, R14, 0x7f, RZ, 0xc0, !PT ;  /* 0x0000007f0e0e7812 */ /* 0x002fca00078ec0ff */
[----:B--2---:R-:W-:-:S05]  /*00b0*/  IMAD R15, R15, 0x80, R14 ;  /* 0x000000800f0f7824 */ /* 0x004fca00078e020e */
[----:B------:R-:W-:-:S04]  /*00c0*/  SHF.R.S32.HI R3, RZ, 0x1f, R15 ;  /* 0x0000001fff037819 */ /* 0x000fc8000001140f */
[----:B------:R-:W-:Y:S02]  /*00d0*/  LEA.HI R0, R3, R15, RZ, 0x4 ;  /* 0x0000000f03007211 */ /* 0x000fe400078f20ff */
[----:B------:R-:W1:Y:S02]  /*00e0*/  LDC.64 R2, c[0x0][0x220] ;  /* 0x00008800ff027b82 */ /* 0x000e640000000a00 */
[----:B------:R-:W-:-:S05]  /*00f0*/  SHF.R.S32.HI R5, RZ, 0x4, R0 ;  /* 0x00000004ff057819 */ /* 0x000fca0000011400 */
[----:B------:R-:W-:-:S05]  /*0100*/  IMAD.HI R4, R5, -0x7047dc11, R4 ;  /* 0x8fb823ef05047827 */ /* 0x000fca00078e0204 */
[----:B------:R-:W-:-:S04]  /*0110*/  SHF.R.U32.HI R7, RZ, 0x1f, R4 ;  /* 0x0000001fff077819 */ /* 0x000fc80000011604 */
[----:B------:R-:W-:Y:S01]  /*0120*/  LEA.HI.SX32 R7, R4, R7, 0x19 ;  /* 0x0000000704077211 */ /* 0x000fe200078fcaff */
[----:B------:R-:W-:-:S04]  /*0130*/  IMAD.MOV.U32 R4, RZ, RZ, RZ ;  /* 0x000000ffff047224 */ /* 0x000fc800078e00ff */
[----:B------:R-:W-:-:S04]  /*0140*/  IMAD R5, R7, -0xe4, R5 ;  /* 0xffffff1c07057824 */ /* 0x000fc800078e0205 */
[C---:B-1----:R-:W-:Y:S01]  /*0150*/  IMAD.WIDE R2, R5.reuse, 0x4, R2 ;  /* 0x0000000405027825 */ /* 0x042fe200078e0202 */
[----:B------:R-:W-:-:S04]  /*0160*/  ISETP.GE.AND P0, PT, R5, 0x40, PT ;  /* 0x000000400500780c */ /* 0x000fc80003f06270 */
[----:B------:R-:W-:-:S13]  /*0170*/  ISETP.LT.AND P1, PT, R15, 0x3900, !P0 ;  /* 0x000039000f00780c */ /* 0x000fda0004721270 */
[----:B------:R1:W2:Y:S01]  /*0180*/  @P1 LDG.E.EL R4, desc[UR4][R2.64] ;  /* 0x0000000402041981 */ /* 0x0002a2000c2e1900 */
[----:B------:R-:W-:Y:S01]  /*0190*/  IMAD.MOV.U32 R14, RZ, RZ, RZ ;  /* 0x000000ffff0e7224 */ /* 0x000fe200078e00ff */
[----:B------:R-:W-:Y:S02]  /*01a0*/  LOP3.LUT R7, R0, 0xfffffff0, RZ, 0xc0, !PT ;  /* 0xfffffff000077812 */ /* 0x000fe400078ec0ff */
[----:B------:R-:W-:Y:S02]  /*01b0*/  CS2R R22, SRZ ;  /* 0x0000000000167805 */ /* 0x000fe4000001ff00 */
[----:B------:R-:W-:Y:S01]  /*01c0*/  ISETP.GT.AND P3, PT, R5, 0xdf, PT ;  /* 0x000000df0500780c */ /* 0x000fe20003f64270 */
[----:B------:R-:W-:-:S03]  /*01d0*/  IMAD.HI R6, R15, -0x7047dc11, R14 ;  /* 0x8fb823ef0f067827 */ /* 0x000fc600078e020e */
[C---:B------:R-:W-:Y:S01]  /*01e0*/  ISETP.LT.AND P3, PT, R15.reuse, 0x3900, P3 ;  /* 0x000039000f00780c */ /* 0x040fe20001f61270 */
[----:B------:R-:W-:Y:S01]  /*01f0*/  IMAD.IADD R7, R15, 0x1, -R7 ;  /* 0x000000010f077824 */ /* 0x000fe200078e0a07 */
[----:B------:R-:W-:Y:S01]  /*0200*/  SHF.R.U32.HI R9, RZ, 0x1f, R6 ;  /* 0x0000001fff097819 */ /* 0x000fe20000011606 */
[----:B---3--:R-:W-:-:S03]  /*0210*/  IMAD.WIDE R26, R5, 0x4, R26 ;  /* 0x00000004051a7825 */ /* 0x008fc600078e021a */
[----:B------:R-:W-:Y:S02]  /*0220*/  LEA.HI.SX32 R10, R6, R9, 0x15 ;  /* 0x00000009060a7211 */ /* 0x000fe400078faaff */
[----:B------:R-:W3:Y:S03]  /*0230*/  LDC.64 R8, c[0x0][0x268] ;  /* 0x00009a00ff087b82 */ /* 0x000ee60000000a00 */
[----:B------:R-:W-:Y:S01]  /*0240*/  IMAD R10, R10, 0x10, R7 ;  /* 0x000000100a0a7824 */ /* 0x000fe200078e0207 */
[----:B------:R-:W-:Y:S01]  /*0250*/  SHF.R.S32.HI R7, RZ, 0x1f, R5 ;  /* 0x0000001fff077819 */ /* 0x000fe20000011405 */
[----:B------:R-:W2:Y:S02]  /*0260*/  @P3 LDG.E.EL R22, desc[UR4][R26.64+-0x380] ;  /* 0xfffc80041a163981 */ /* 0x000ea4000c2e1900 */
[----:B------:R-:W-:-:S05]  /*0270*/  IMAD.SHL.U32 R14, R10, 0x40, RZ ;  /* 0x000000400a0e7824 */ /* 0x000fca00078e00ff */
[----:B-1----:R-:W-:-:S04]  /*0280*/  IADD3 R2, P0, R5, R14, RZ ;  /* 0x0000000e05027210 */ /* 0x002fc80007f1e0ff */
[----:B------:R-:W-:Y:S02]  /*0290*/  LEA.HI.X.SX32 R3, R14, R7, 0x1, P0 ;  /* 0x000000070e037211 */ /* 0x000fe400000f0eff */
[----:B------:R-:W-:-:S04]  /*02a0*/  LEA R28, P0, R2, UR6, 0x2 ;  /* 0x00000006021c7c11 */ /* 0x000fc8000f8010ff */
[----:B------:R-:W-:Y:S01]  /*02b0*/  LEA.HI.X R29, R2, UR7, R3, 0x2, P0 ;  /* 0x00000007021d7c11 */ /* 0x000fe200080f1403 */
[----:B------:R-:W-:Y:S01]  /*02c0*/  IMAD R2, R10, 0x60, RZ ;  /* 0x000000600a027824 */ /* 0x000fe200078e02ff */
[----:B------:R-:W-:Y:S01]  /*02d0*/  ULDC.64 UR6, c[0x0][0x260] ;  /* 0x0000980000067ab9 */ /* 0x000fe20000000a00 */
[C---:B------:R-:W-:Y:S02]  /*02e0*/  VIADD R3, R5.reuse, 0xffffff80 ;  /* 0xffffff8005037836 */ /* 0x040fe40000000000 */
[----:B------:R-:W-:Y:S02]  /*02f0*/  IMAD.MOV.U32 R6, RZ, RZ, RZ ;  /* 0x000000ffff067224 */ /* 0x000fe400078e00ff */
[----:B----4-:R-:W-:-:S04]  /*0300*/  IMAD.WIDE R24, R5, 0x4, R24 ;  /* 0x0000000405187825 */ /* 0x010fc800078e0218 */
[----:B------:R-:W-:Y:S02]  /*0310*/  IMAD.MOV.U32 R18, RZ, RZ, RZ ;  /* 0x000000ffff127224 */ /* 0x000fe400078e00ff */
[----:B---3--:R-:W-:-:S04]  /*0320*/  IMAD.WIDE R8, R5, 0x4, R8 ;  /* 0x0000000405087825 */ /* 0x008fc800078e0208 */
[----:B-----5:R-:W-:Y:S01]  /*0330*/  IMAD.WIDE R20, R5, 0x4, R20 ;  /* 0x0000000405147825 */ /* 0x020fe200078e0214 */
[----:B--2---:R-:W-:-:S03]  /*0340*/  SEL R0, R4, RZ, P1 ;  /* 0x000000ff04007207 */ /* 0x004fc60000800000 */
[----:B------:R-:W-:Y:S01]  /*0350*/  IMAD.SHL.U32 R10, R10, 0x4, RZ ;  /* 0x000000040a0a7824 */ /* 0x000fe200078e00ff */
[----:B------:R-:W-:Y:S01]  /*0360*/  P2R R4, PR, RZ, 0x2 ;  /* 0x00000002ff047803 */ /* 0x000fe20000000000 */
[----:B------:R-:W-:-:S04]  /*0370*/  FADD R0, R0, 9.9999997473787516356e-06 ;  /* 0x3727c5ac00007421 */ /* 0x000fc80000000000 */
[----:B------:R1:W2:Y:S02]  /*0380*/  MUFU.SQRT R11, R0 ;  /* 0x00000000000b7308 */ /* 0x0002a40000002000 */
[----:B-1----:R-:W-:-:S04]  /*0390*/  IADD3 R0, P2, R5, R2, RZ ;  /* 0x0000000205007210 */ /* 0x002fc80007f5e0ff */
[----:B------:R-:W-:Y:S02]  /*03a0*/  LEA.HI.X.SX32 R13, R2, R7, 0x1, P2 ;  /* 0x00000007020d7211 */ /* 0x000fe400010f0eff */
[C---:B--2---:R-:W-:Y:S02]  /*03b0*/  FSETP.GT.AND P0, PT, R11.reuse, 8.50705917302346158658e+37, PT ;  /* 0x7e8000000b00780b */ /* 0x044fe40003f04000 */
[----:B------:R-:W-:Y:S02]  /*03c0*/  FSETP.GEU.AND P2, PT, R11, 1.175494350822287508e-38, PT ;  /* 0x008000000b00780b */ /* 0x000fe40003f4e000 */
[----:B------:R-:W-:Y:S02]  /*03d0*/  FSEL R12, R19, 1, P0 ;  /* 0x3f800000130c7808 */ /* 0x000fe40000000000 */
[----:B------:R-:W-:-:S04]  /*03e0*/  LEA R16, P4, R0, UR6, 0x2 ;  /* 0x0000000600107c11 */ /* 0x000fc8000f8810ff */
[----:B------:R-:W-:-:S03]  /*03f0*/  LEA.HI.X R17, R0, UR7, R13, 0x2, P4 ;  /* 0x0000000700117c11 */ /* 0x000fc6000a0f140d */
[----:B------:R-:W-:Y:S01]  /*0400*/  @P0 FMUL R11, R11, 0.25 ;  /* 0x3e8000000b0b0820 */ /* 0x000fe20000400000 */
[----:B------:R-:W-:Y:S01]  /*0410*/  ISETP.GE.U32.AND P0, PT, R3, 0x60, PT ;  /* 0x000000600300780c */ /* 0x000fe20003f06070 */
[----:B------:R-:W-:Y:S01]  /*0420*/  IMAD.MOV.U32 R0, RZ, RZ, RZ ;  /* 0x000000ffff007224 */ /* 0x000fe200078e00ff */
[----:B------:R-:W1:Y:S01]  /*0430*/  LDC.64 R2, c[0x0][0x280] ;  /* 0x0000a000ff027b82 */ /* 0x000e620000000a00 */
[----:B------:R-:W-:Y:S01]  /*0440*/  SEL R22, R22, RZ, P3 ;  /* 0x000000ff16167207 */ /* 0x000fe20001800000 */
[----:B------:R-:W-:Y:S01]  /*0450*/  @!P2 FMUL R12, R12, 16777216 ;  /* 0x4b8000000c0ca820 */ /* 0x000fe20000400000 */
[----:B------:R-:W-:Y:S01]  /*0460*/  ISETP.LT.AND P4, PT, R15, 0x3900, !P0 ;  /* 0x000039000f00780c */ /* 0x000fe20004781270 */
[----:B------:R-:W-:Y:S01]  /*0470*/  IMAD.MOV.U32 R13, RZ, RZ, RZ ;  /* 0x000000ffff0d7224 */ /* 0x000fe200078e00ff */
[----:B------:R-:W-:-:S11]  /*0480*/  ULDC.64 UR6, c[0x0][0x288] ;  /* 0x0000a20000067ab9 */ /* 0x000fd60000000a00 */
[----:B------:R1:W2:Y:S04]  /*0490*/  @P4 LDG.E.EL R6, desc[UR4][R24.64+-0x200] ;  /* 0xfffe000418064981 */ /* 0x0002a8000c2e1900 */
[----:B------:R3:W4:Y:S04]  /*04a0*/  @P4 LDG.E.EL R18, desc[UR4][R8.64+-0x200] ;  /* 0xfffe000408124981 */ /* 0x000728000c2e1900 */
[----:B------:R-:W5:Y:S01]  /*04b0*/  @P4 LDG.E.EL R13, desc[UR4][R20.64+-0x200] ;  /* 0xfffe0004140d4981 */ /* 0x000f62000c2e1900 */
[----:B-1----:R-:W-:-:S03]  /*04c0*/  IMAD.WIDE R24, R5, 0x4, R2 ;  /* 0x0000000405187825 */ /* 0x002fc600078e0202 */
[----:B------:R-:W5:Y:S01]  /*04d0*/  @P4 LDG.E.EL R23, desc[UR4][R16.64+-0x200] ;  /* 0xfffe000410174981 */ /* 0x000f62000c2e1900 */
[----:B------:R-:W-:Y:S01]  /*04e0*/  FADD R22, R22, 9.9999997473787516356e-06 ;  /* 0x3727c5ac16167421 */ /* 0x000fe20000000000 */
[----:B------:R-:W3:Y:S02]  /*04f0*/  LDC.64 R2, c[0x0][0x248] ;  /* 0x00009200ff027b82 */ /* 0x000ee40000000a00 */
[----:B------:R-:W5:Y:S03]  /*0500*/  @P4 LDG.E.EL R0, desc[UR4][R24.64+-0x200] ;  /* 0xfffe000418004981 */ /* 0x000f66000c2e1900 */
[----:B------:R-:W1:Y:S01]  /*0510*/  MUFU.SQRT R22, R22 ;  /* 0x0000001600167308 */ /* 0x000e620000002000 */
[----:B------:R-:W-:Y:S01]  /*0520*/  @!P2 FMUL R11, R11, 16777216 ;  /* 0x4b8000000b0ba820 */ /* 0x000fe20000400000 */
[C---:B-1----:R-:W-:Y:S02]  /*0530*/  FSETP.GT.AND P2, PT, R22.reuse, 8.50705917302346158658e+37, PT ;  /* 0x7e8000001600780b */ /* 0x042fe40003f44000 */
[----:B------:R-:W-:Y:S01]  /*0540*/  FSETP.GEU.AND P5, PT, R22, 1.175494350822287508e-38, PT ;  /* 0x008000001600780b */ /* 0x000fe20003fae000 */
[----:B---3--:R-:W-:-:S10]  /*0550*/  IMAD.WIDE R8, R5, 0x4, R2 ;  /* 0x0000000405087825 */ /* 0x008fd400078e0202 */
[----:B------:R-:W-:Y:S01]  /*0560*/  @P2 FMUL R22, R22, 0.25 ;  /* 0x3e80000016162820 */ /* 0x000fe20000400000 */
[----:B--2---:R-:W-:Y:S02]  /*0570*/  SEL R26, R6, RZ, P4 ;  /* 0x000000ff061a7207 */ /* 0x004fe40002000000 */
[----:B----4-:R-:W-:Y:S02]  /*0580*/  SEL R18, R18, RZ, P4 ;  /* 0x000000ff12127207 */ /* 0x010fe40002000000 */
[----:B-----5:R-:W-:Y:S02]  /*0590*/  SEL R13, R13, RZ, P4 ;  /* 0x000000ff0d0d7207 */ /* 0x020fe40002000000 */
[----:B------:R-:W-:Y:S02]  /*05a0*/  SEL R23, R23, RZ, P4 ;  /* 0x000000ff17177207 */ /* 0x000fe40002000000 */
[----:B------:R-:W-:Y:S02]  /*05b0*/  SEL R0, R0, RZ, P4 ;  /* 0x000000ff00007207 */ /* 0x000fe40002000000 */
[----:B------:R-:W-:-:S04]  /*05c0*/  IADD3 R6, P4, R5, R10, RZ ;  /* 0x0000000a05067210 */ /* 0x000fc80007f9e0ff */
[----:B------:R-:W-:Y:S02]  /*05d0*/  LEA.HI.X.SX32 R7, R10, R7, 0x1, P4 ;  /* 0x000000070a077211 */ /* 0x000fe400020f0eff */
[----:B------:R-:W-:-:S04]  /*05e0*/  LEA R16, P4, R6, UR6, 0x2 ;  /* 0x0000000606107c11 */ /* 0x000fc8000f8810ff */
[----:B------:R-:W-:Y:S02]  /*05f0*/  LEA.HI.X R17, R6, UR7, R7, 0x2, P4 ;  /* 0x0000000706117c11 */ /* 0x000fe4000a0f1407 */
[----:B------:R-:W-:-:S04]  /*0600*/  LOP3.LUT R6, R5, 0xffffffc0, RZ, 0xc0, !PT ;  /* 0xffffffc005067812 */ /* 0x000fc800078ec0ff */
[----:B------:R-:W-:Y:S02]  /*0610*/  ISETP.NE.AND P1, PT, R6, 0x40, PT ;  /* 0x000000400600780c */ /* 0x000fe40003f25270 */
[----:B------:R-:W-:Y:S02]  /*0620*/  FSEL R10, R19, 1, P2 ;  /* 0x3f800000130a7808 */ /* 0x000fe40001000000 */
[----:B------:R-:W-:Y:S01]  /*0630*/  ISETP.LT.AND P2, PT, R15, 0x3900, !P1 ;  /* 0x000039000f00780c */ /* 0x000fe20004f41270 */
[----:B------:R-:W-:-:S12]  /*0640*/  IMAD.MOV.U32 R7, RZ, RZ, RZ ;  /* 0x000000ffff077224 */ /* 0x000fd800078e00ff */
[----:B------:R1:W2:Y:S01]  /*0650*/  @P2 LDG.E.EL R7, desc[UR4][R8.64+-0x100] ;  /* 0xffff000408072981 */ /* 0x0002a2000c2e1900 */
[----:B------:R-:W-:-:S04]  /*0660*/  FADD R26, R26, 9.9999997473787516356e-06 ;  /* 0x3727c5ac1a1a7421 */ /* 0x000fc80000000000 */
[----:B------:R-:W3:Y:S01]  /*0670*/  MUFU.SQRT R25, R26 ;  /* 0x0000001a00197308 */ /* 0x000ee20000002000 */
[----:B-1----:R-:W1:Y:S01]  /*0680*/  LDC.64 R8, c[0x0][0x218] ;  /* 0x00008600ff087b82 */ /* 0x002e620000000a00 */
[----:B---3--:R-:W-:Y:S02]  /*0690*/  FSETP.GT.AND P1, PT, R25, 8.50705917302346158658e+37, PT ;  /* 0x7e8000001900780b */ /* 0x008fe40003f24000 */
[----:B------:R-:W-:-:S06]  /*06a0*/  CS2R R20, SRZ ;  /* 0x0000000000147805 */ /* 0x000fcc000001ff00 */
[----:B------:R3:W4:Y:S01]  /*06b0*/  @P2 LDG.E.EL R21, desc[UR4][R28.64+-0x100] ;  /* 0xffff00041c152981 */ /* 0x000722000c2e1900 */
[C---:B-1----:R-:W-:Y:S01]  /*06c0*/  IMAD.WIDE R8, R5.reuse, 0x4, R8 ;  /* 0x0000000405087825 */ /* 0x042fe200078e0208 */
[----:B---3--:R-:W1:Y:S03]  /*06d0*/  LDC.64 R28, c[0x0][0x228] ;  /* 0x00008a00ff1c7b82 */ /* 0x008e660000000a00 */
[----:B-1----:R-:W-:-:S04]  /*06e0*/  IMAD.WIDE R28, R5, 0x4, R28 ;  /* 0x00000004051c7825 */ /* 0x002fc800078e021c */
[----:B------:R-:W-:Y:S02]  /*06f0*/  IMAD.IADD R3, R5, 0x1, R14 ;  /* 0x0000000105037824 */ /* 0x000fe400078e020e */
[----:B------:R-:W-:Y:S02]  /*0700*/  IMAD.MOV.U32 R24, RZ, RZ, RZ ;  /* 0x000000ffff187224 */ /* 0x000fe400078e00ff */
[----:B------:R-:W-:-:S06]  /*0710*/  IMAD.MOV.U32 R14, RZ, RZ, RZ ;  /* 0x000000ffff0e7224 */ /* 0x000fcc00078e00ff */
[----:B------:R1:W3:Y:S01]  /*0720*/  @P3 LDG.E.EL R14, desc[UR4][R16.64+-0x380] ;  /* 0xfffc8004100e3981 */ /* 0x0002e2000c2e1900 */
[----:B------:R-:W-:Y:S01]  /*0730*/  IMAD.MOV.U32 R26, RZ, RZ, RZ ;  /* 0x000000ffff1a7224 */ /* 0x000fe200078e00ff */
[----:B-1----:R-:W1:Y:S01]  /*0740*/  LDC.64 R16, c[0x0][0x290] ;  /* 0x0000a400ff107b82 */ /* 0x002e620000000a00 */
[----:B------:R-:W5:Y:S01]  /*0750*/  MUFU.RCP R11, R11 ;  /* 0x0000000b000b7308 */ /* 0x000f620000001000 */
[----:B-1----:R-:W-:-:S04]  /*0760*/  IMAD.WIDE R16, R5, 0x4, R16 ;  /* 0x0000000405107825 */ /* 0x002fc800078e0210 */
[----:B-----5:R-:W-:Y:S01]  /*0770*/  FMUL R11, R11, R12 ;  /* 0x0000000c0b0b7220 */ /* 0x020fe20000400000 */
[----:B------:R-:W-:Y:S01]  /*0780*/  IMAD.MOV.U32 R12, RZ, RZ, RZ ;  /* 0x000000ffff0c7224 */ /* 0x000fe200078e00ff */
[----:B--2---:R-:W-:-:S05]  /*0790*/  SEL R7, R7, RZ, P2 ;  /* 0x000000ff07077207 */ /* 0x004fca0001000000 */
[----:B------:R-:W-:-:S04]  /*07a0*/  FADD R7, R7, 9.9999997473787516356e-06 ;  /* 0x3727c5ac07077421 */ /* 0x000fc80000000000 */
[----:B------:R-:W1:Y:S02]  /*07b0*/  MUFU.SQRT R27, R7 ;  /* 0x00000007001b7308 */ /* 0x000e640000002000 */
[C---:B-1----:R-:W-:Y:S02]  /*07c0*/  FSETP.GT.AND P6, PT, R27.reuse, 8.50705917302346158658e+37, PT ;  /* 0x7e8000001b00780b */ /* 0x042fe40003fc4000 */
[----:B------:R-:W-:Y:S02]  /*07d0*/  FSETP.GEU.AND P4, PT, R27, 1.175494350822287508e-38, PT ;  /* 0x008000001b00780b */ /* 0x000fe40003f8e000 */
[C---:B------:R-:W-:Y:S02]  /*07e0*/  FSEL R2, R19.reuse, 1, P6 ;  /* 0x3f80000013027808 */ /* 0x040fe40003000000 */
[----:B------:R-:W-:-:S07]  /*07f0*/  FSEL R19, R19, 1, P1 ;  /* 0x3f80000013137808 */ /* 0x000fce0000800000 */
[----:B------:R-:W-:Y:S01]  /*0800*/  @P6 FMUL R27, R27, 0.25 ;  /* 0x3e8000001b1b6820 */ /* 0x000fe20000400000 */
[C---:B------:R-:W-:Y:S01]  /*0810*/  FSETP.GEU.AND P6, PT, R25.reuse, 1.175494350822287508e-38, PT ;  /* 0x008000001900780b */ /* 0x040fe20003fce000 */
[----:B------:R-:W-:Y:S01]  /*0820*/  @P1 FMUL R25, R25, 0.25 ;  /* 0x3e80000019191820 */ /* 0x000fe20000400000 */
[----:B------:R-:W-:-:S13]  /*0830*/  ISETP.NE.AND P1, PT, R4, RZ, PT ;  /* 0x000000ff0400720c */ /* 0x000fda0003f25270 */
[----:B------:R1:W2:Y:S02]  /*0840*/  @P1 LDG.E.EL R20, desc[UR4][R8.64] ;  /* 0x0000000408141981 */ /* 0x0002a4000c2e1900 */
[----:B-1----:R-:W1:Y:S01]  /*0850*/  LDC.64 R8, c[0x0][0x230] ;  /* 0x00008c00ff087b82 */ /* 0x002e620000000a00 */
[----:B------:R-:W-:Y:S02]  /*0860*/  IMAD.MOV.U32 R4, RZ, RZ, RZ ;  /* 0x000000ffff047224 */ /* 0x000fe400078e00ff */
[----:B------:R-:W-:-:S04]  /*0870*/  IMAD.MOV.U32 R7, RZ, RZ, RZ ;  /* 0x000000ffff077224 */ /* 0x000fc800078e00ff */
[----:B------:R1:W5:Y:S02]  /*0880*/  @P1 LDG.E.EL R4, desc[UR4][R28.64] ;  /* 0x000000041c041981 */ /* 0x000364000c2e1900 */
[----:B-1----:R-:W-:Y:S02]  /*0890*/  IMAD.WIDE R28, R5, 0x4, R8 ;  /* 0x00000004051c7825 */ /* 0x002fe400078e0208 */
[----:B------:R-:W1:Y:S03]  /*08a0*/  LDC.64 R8, c[0x0][0x210] ;  /* 0x00008400ff087b82 */ /* 0x000e660000000a00 */
[----:B------:R3:W5:Y:S05]  /*08b0*/  @P1 LDG.E.EL R7, desc[UR4][R28.64] ;  /* 0x000000041c071981 */ /* 0x00076a000c2e1900 */
[----:B0--3--:R-:W0:Y:S01]  /*08c0*/  LDC.64 R28, c[0x0][0x250] ;  /* 0x00009400ff1c7b82 */ /* 0x009e220000000a00 */
[----:B-1----:R-:W-:-:S04]  /*08d0*/  IMAD.WIDE R8, R3, 0x4, R8 ;  /* 0x0000000403087825 */ /* 0x002fc800078e0208 */
[----:B------:R-:W-:Y:S01]  /*08e0*/  IMAD.MOV.U32 R3, RZ, RZ, RZ ;  /* 0x000000ffff037224 */ /* 0x000fe200078e00ff */
[----:B------:R1:W3:Y:S01]  /*08f0*/  @P1 LDG.E.EL R24, desc[UR4][R8.64] ;  /* 0x0000000408181981 */ /* 0x0002e2000c2e1900 */
[C---:B0-----:R-:W-:Y:S01]  /*0900*/  IMAD.WIDE R28, R5.reuse, 0x4, R28 ;  /* 0x00000004051c7825 */ /* 0x041fe200078e021c */
[----:B-1----:R-:W0:Y:S04]  /*0910*/  LDC.64 R8, c[0x0][0x240] ;  /* 0x00009000ff087b82 */ /* 0x002e280000000a00 */
[----:B------:R1:W3:Y:S04]  /*0920*/  @P2 LDG.E.EL R3, desc[UR4][R28.64+-0x100] ;  /* 0xffff00041c032981 */ /* 0x0002e8000c2e1900 */
[----:B-1----:R-:W1:Y:S01]  /*0930*/  LDC.64 R28, c[0x0][0x258] ;  /* 0x00009600ff1c7b82 */ /* 0x002e620000000a00 */
[----:B0-----:R-:W-:-:S05]  /*0940*/  IMAD.WIDE R8, R5, 0x4, R8 ;  /* 0x0000000405087825 */ /* 0x001fca00078e0208 */
[----:B------:R0:W3:Y:S01]  /*0950*/  @P2 LDG.E.EL R26, desc[UR4][R8.64+-0x100] ;  /* 0xffff0004081a2981 */ /* 0x0000e2000c2e1900 */
[----:B-1----:R-:W-:Y:S01]  /*0960*/  IMAD.WIDE R28, R5, 0x4, R28 ;  /* 0x00000004051c7825 */ /* 0x002fe200078e021c */
[----:B0-----:R-:W-:-:S06]  /*0970*/  CS2R R8, SRZ ;  /* 0x0000000000087805 */ /* 0x001fcc000001ff00 */
[----:B------:R0:W3:Y:S04]  /*0980*/  @P2 LDG.E.EL R9, desc[UR4][R28.64+-0x100] ;  /* 0xffff00041c092981 */ /* 0x0000e8000c2e1900 */
[----:B------:R1:W3:Y:S01]  /*0990*/  @P3 LDG.E.EL R8, desc[UR4][R16.64+-0x380] ;  /* 0xfffc800410083981 */ /* 0x0002e2000c2e1900 */
[----:B0-----:R-:W0:Y:S08]  /*09a0*/  LDC.64 R28, c[0x0][0x2a0] ;  /* 0x0000a800ff1c7b82 */ /* 0x001e300000000a00 */
[----:B-1----:R-:W1:Y:S01]  /*09b0*/  LDC.64 R16, c[0x0][0x2a8] ;  /* 0x0000aa00ff107b82 */ /* 0x002e620000000a00 */
[----:B0-----:R-:W-:-:S05]  /*09c0*/  IMAD.WIDE R28, R5, 0x4, R28 ;  /* 0x00000004051c7825 */ /* 0x001fca00078e021c */
[----:B------:R0:W3:Y:S01]  /*09d0*/  @P3 LDG.E.EL R12, desc[UR4][R28.64+-0x380] ;  /* 0xfffc80041c0c3981 */ /* 0x0000e2000c2e1900 */
[----:B-1----:R-:W-:-:S04]  /*09e0*/  IMAD.WIDE R16, R5, 0x4, R16 ;  /* 0x0000000405107825 */ /* 0x002fc800078e0210 */
[----:B0-----:R-:W-:-:S06]  /*09f0*/  IMAD.MOV.U32 R28, RZ, RZ, RZ ;  /* 0x000000ffff1c7224 */ /* 0x001fcc00078e00ff */
[----:B------:R0:W3:Y:S01]  /*0a00*/  @P3 LDG.E.EL R28, desc[UR4][R16.64+-0x380] ;  /* 0xfffc8004101c3981 */ /* 0x0000e2000c2e1900 */
[----:B------:R-:W-:Y:S01]  /*0a10*/  @!P4 FMUL R27, R27, 16777216 ;  /* 0x4b8000001b1bc820 */ /* 0x000fe20000400000 */
[----:B------:R-:W-:Y:S01]  /*0a20*/  @!P6 FMUL R25, R25, 16777216 ;  /* 0x4b8000001919e820 */ /* 0x000fe20000400000 */
[----:B------:R-:W-:-:S04]  /*0a30*/  @!P5 FMUL R22, R22, 16777216 ;  /* 0x4b8000001616d820 */ /* 0x000fc80000400000 */
[----:B------:R-:W1:Y:S08]  /*0a40*/  MUFU.RCP R27, R27 ;  /* 0x0000001b001b7308 */ /* 0x000e700000001000 */
[----:B------:R-:W0:Y:S08]  /*0a50*/  MUFU.RCP R25, R25 ;  /* 0x0000001900197308 */ /* 0x000e300000001000 */
[----:B------:R-:W2:Y:S01]  /*0a60*/  MUFU.RCP R22, R22 ;  /* 0x0000001600167308 */ /* 0x000ea20000001000 */
[----:B----4-:R-:W-:Y:S01]  /*0a70*/  SEL R21, R21, RZ, P2 ;  /* 0x000000ff15157207 */ /* 0x010fe20001000000 */
[----:B------:R-:W-:Y:S01]  /*0a80*/  @!P4 FMUL R2, R2, 16777216 ;  /* 0x4b8000000202c820 */ /* 0x000fe20000400000 */
[----:B------:R-:W-:Y:S01]  /*0a90*/  @!P6 FMUL R19, R19, 16777216 ;  /* 0x4b8000001313e820 */ /* 0x000fe20000400000 */
[----:B------:R-:W-:-:S02]  /*0aa0*/  @!P5 FMUL R10, R10, 16777216 ;  /* 0x4b8000000a0ad820 */ /* 0x000fc40000400000 */
[----:B-1----:R-:W-:Y:S01]  /*0ab0*/  FMUL R2, R27, R2 ;  /* 0x000000021b027220 */ /* 0x002fe20000400000 */
[----:B0-----:R-:W-:Y:S01]  /*0ac0*/  FMUL R25, R25, R19 ;  /* 0x0000001319197220 */ /* 0x001fe20000400000 */
[----:B------:R-:W-:Y:S01]  /*0ad0*/  FADD R18, R23, -R18 ;  /* 0x8000001217127221 */ /* 0x000fe20000000000 */
[----:B--2---:R-:W-:-:S03]  /*0ae0*/  FMUL R19, R22, R10 ;  /* 0x0000000a16137220 */ /* 0x004fc60000400000 */
[----:B------:R-:W-:-:S04]  /*0af0*/  FMUL R18, R25, R18 ;  /* 0x0000001219127220 */ /* 0x000fc80000400000 */
[----:B------:R-:W-:Y:S01]  /*0b00*/  FFMA R0, R13, R18, R0 ;  /* 0x000000120d007223 */ /* 0x000fe20000000000 */
[----:B------:R-:W-:Y:S02]  /*0b10*/  ISETP.GT.AND P5, PT, R5, 0xdf, PT ;  /* 0x000000df0500780c */ /* 0x000fe40003fa4270 */
[----:B------:R-:W-:Y:S02]  /*0b20*/  ISETP.NE.AND P4, PT, R6, 0x40, PT ;  /* 0x000000400600780c */ /* 0x000fe40003f85270 */
[----:B------:R-:W-:Y:S02]  /*0b30*/  SEL R20, R20, RZ, P1 ;  /* 0x000000ff14147207 */ /* 0x000fe40000800000 */
[----:B-----5:R-:W-:Y:S02]  /*0b40*/  SEL R4, R4, RZ, P1 ;  /* 0x000000ff04047207 */ /* 0x020fe40000800000 */
[----:B------:R-:W-:Y:S02]  /*0b50*/  SEL R7, R7, RZ, P1 ;  /* 0x000000ff07077207 */ /* 0x000fe40000800000 */
[----:B---3--:R-:W-:-:S02]  /*0b60*/  SEL R24, R24, RZ, P1 ;  /* 0x000000ff18187207 */ /* 0x008fc40000800000 */
[----:B------:R-:W-:-:S03]  /*0b70*/  ISETP.GE.AND P1, PT, R15, 0x3900, PT ;  /* 0x000039000f00780c */ /* 0x000fc60003f26270 */
[----:B------:R-:W-:Y:S01]  /*0b80*/  FADD R20, R24, -R20 ;  /* 0x8000001418147221 */ /* 0x000fe20000000000 */
[----:B------:R-:W-:Y:S02]  /*0b90*/  SEL R3, R3, RZ, P2 ;  /* 0x000000ff03037207 */ /* 0x000fe40001000000 */
[----:B------:R-:W-:-:S05]  /*0ba0*/  SEL R26, R26, RZ, P2 ;  /* 0x000000ff1a1a7207 */ /* 0x000fca0001000000 */
[----:B------:R-:W-:-:S04]  /*0bb0*/  FADD R21, R21, -R26 ;  /* 0x8000001a15157221 */ /* 0x000fc80000000000 */
[----:B------:R-:W-:Y:S01]  /*0bc0*/  FMUL R2, R2, R21 ;  /* 0x0000001502027220 */ /* 0x000fe20000400000 */
[----:B------:R-:W-:Y:S02]  /*0bd0*/  SEL R17, R8, RZ, P3 ;  /* 0x000000ff08117207 */ /* 0x000fe40001800000 */
[----:B------:R-:W-:-:S05]  /*0be0*/  SEL R8, R14, RZ, P3 ;  /* 0x000000ff0e087207 */ /* 0x000fca0001800000 */
[----:B------:R-:W-:Y:S02]  /*0bf0*/  FADD R8, R8, -R17 ;  /* 0x8000001108087221 */ /* 0x000fe40000000000 */
[----:B------:R-:W0:Y:S02]  /*0c00*/  LDC.64 R16, c[0x0][0x2b0] ;  /* 0x0000ac00ff107b82 */ /* 0x000e240000000a00 */
[----:B------:R-:W-:Y:S01]  /*0c10*/  FMUL R19, R19, R8 ;  /* 0x0000000813137220 */ /* 0x000fe20000400000 */
[----:B------:R-:W-:Y:S01]  /*0c20*/  SEL R8, R9, RZ, P2 ;  /* 0x000000ff09087207 */ /* 0x000fe20001000000 */
[----:B------:R-:W-:-:S04]  /*0c30*/  FMUL R11, R11, R20 ;  /* 0x000000140b0b7220 */ /* 0x000fc80000400000 */
[----:B------:R-:W-:Y:S01]  /*0c40*/  FFMA R2, R3, R2, R8 ;  /* 0x0000000203027223 */ /* 0x000fe20000000008 */
[----:B------:R-:W-:Y:S02]  /*0c50*/  SEL R21, R12, RZ, P3 ;  /* 0x000000ff0c157207 */ /* 0x000fe40001800000 */
[----:B------:R-:W-:-:S05]  /*0c60*/  SEL R28, R28, RZ, P3 ;  /* 0x000000ff1c1c7207 */ /* 0x000fca0001800000 */
[----:B------:R-:W-:Y:S01]  /*0c70*/  FFMA R19, R21, R19, R28 ;  /* 0x0000001315137223 */ /* 0x000fe2000000001c */
[----:B------:R-:W-:-:S04]  /*0c80*/  FSETP.GEU.AND P3, PT, R0, RZ, PT ;  /* 0x000000ff0000720b */ /* 0x000fc80003f6e000 */
[----:B------:R-:W-:-:S04]  /*0c90*/  FSETP.GEU.AND P2, PT, R19, RZ, PT ;  /* 0x000000ff1300720b */ /* 0x000fc80003f4e000 */
[----:B------:R-:W-:Y:S02]  /*0ca0*/  FSEL R19, R19, RZ, P2 ;  /* 0x000000ff13137208 */ /* 0x000fe40001000000 */
[----:B------:R-:W-:Y:S02]  /*0cb0*/  FSEL R3, R0, RZ, P3 ;  /* 0x000000ff00037208 */ /* 0x000fe40001800000 */
[----:B------:R-:W-:Y:S02]  /*0cc0*/  @P0 FSEL R3, R19, RZ, P5 ;  /* 0x000000ff13030208 */ /* 0x000fe40002800000 */
[----:B------:R-:W-:Y:S01]  /*0cd0*/  ISETP.GE.AND P5, PT, R5, 0x40, PT ;  /* 0x000000400500780c */ /* 0x000fe20003fa6270 */
[----:B------:R-:W-:Y:S01]  /*0ce0*/  FFMA R11, R4, R11, R7 ;  /* 0x0000000b040b7223 */ /* 0x000fe20000000007 */
[----:B------:R-:W-:-:S04]  /*0cf0*/  FSETP.GEU.AND P0, PT, R2, RZ, PT ;  /* 0x000000ff0200720b */ /* 0x000fc80003f0e000 */
[----:B------:R-:W-:Y:S02]  /*0d00*/  @!P4 FSEL R3, R2, RZ, P0 ;  /* 0x000000ff0203c208 */ /* 0x000fe40000000000 */
[----:B------:R-:W-:Y:S01]  /*0d10*/  FSETP.GEU.AND P0, PT, R11, RZ, PT ;  /* 0x000000ff0b00720b */ /* 0x000fe20003f0e000 */
[----:B0-----:R-:W-:-:S04]  /*0d20*/  IMAD.WIDE R16, R15, 0x4, R16 ;  /* 0x000000040f107825 */ /* 0x001fc800078e0210 */
[----:B------:R-:W-:Y:S01]  /*0d30*/  @!P5 FSEL R3, R11, RZ, P0 ;  /* 0x000000ff0b03d208 */ /* 0x000fe20000000000 */
[----:B------:R-:W-:Y:S07]  /*0d40*/  @P1 EXIT ;  /* 0x000000000000194d */ /* 0x000fee0003800000 */
[----:B------:R-:W-:Y:S01]  /*0d50*/  STG.E desc[UR4][R16.64], R3 ;  /* 0x0000000310007986 */ /* 0x000fe2000c101904 */
[----:B------:R-:W-:Y:S05]  /*0d60*/  EXIT ;  /* 0x000000000000794d */ /* 0x000fea0003800000 */
.L_x_0:
[----:B------:R-:W-:-:S00]  /*0d70*/  BRA `(.L_x_0) ;  /* 0xfffffffc00fc7947 */ /* 0x000fc0000383ffff */
[----:B------:R-:W-:-:S00]  /*0d80*/  NOP ;  /* 0x0000000000007918 */ /* 0x000fc00000000000 */
[----:B------:R-:W-:-:S00]  /*0d90*/  NOP ;  /* 0x0000000000007918 */ /* 0x000fc00000000000 */
[----:B------:R-:W-:-:S00]  /*0da0*/  NOP ;  /* 0x0000000000007918 */ /* 0x000fc00000000000 */
[----:B------:R-:W-:-:S00]  /*0db0*/  NOP ;  /* 0x0000000000007918 */ /* 0x000fc00000000000 */
[----:B------:R-:W-:-:S00]  /*0dc0*/  NOP ;  /* 0x0000000000007918 */ /* 0x000fc00000000000 */
[----:B------:R-:W-:-:S00]  /*0dd0*/  NOP ;  /* 0x0000000000007918 */ /* 0x000fc00000000000 */
[----:B------:R-:W-:-:S00]  /*0de0*/  NOP ;  /* 0x0000000000007918 */ /* 0x000fc00000000000 */
[----:B------:R-:W-:-:S00]  /*0df0*/  NOP ;  /* 0x0000000000007918 */ /* 0x000fc00000000000 */
.L_x_1:


//--------------------- .nv.global.init           --------------------------
	.section	.nv.global.init,"aw",@progbits
.nv.global.init:
	.type		_$_str,@object
	.size		_$_str,(_$_str_$_2 - _$_str)
_$_str:
        /*0000*/ 	.byte	0x5f, 0x5f, 0x43, 0x55, 0x44, 0x41, 0x5f, 0x46, 0x54, 0x5a, 0x00
	.type		_$_str_$_2,@object
	.size		_$_str_$_2,(.L_1 - _$_str_$_2)
_$_str_$_2:
        /*000b*/ 	.byte	0x5f, 0x5f, 0x43, 0x55, 0x44, 0x41, 0x5f, 0x50, 0x52, 0x45, 0x43, 0x5f, 0x53, 0x51, 0x52, 0x54
        /*001b*/ 	.byte	0x00
.L_1:


//--------------------- .nv.constant0.triton_poi_fused_cat_8 --------------------------
	.section	.nv.constant0.triton_poi_fused_cat_8,"a",@progbits
	.sectionflags	@""
	.align	4
.nv.constant0.triton_poi_fused_cat_8:
	.zero		700
